//
// Generated by NVIDIA NVVM Compiler
//
// Compiler Build ID: CL-36424714
// Cuda compilation tools, release 13.0, V13.0.88
// Based on NVVM 20.0.0
//

.version 9.0
.target sm_100
.address_size 64

	// .globl	_Z13vector_matrixPiS_S_i

.visible .entry _Z13vector_matrixPiS_S_i(
	.param .u64 .ptr .align 1 _Z13vector_matrixPiS_S_i_param_0,
	.param .u64 .ptr .align 1 _Z13vector_matrixPiS_S_i_param_1,
	.param .u64 .ptr .align 1 _Z13vector_matrixPiS_S_i_param_2,
	.param .u32 _Z13vector_matrixPiS_S_i_param_3
)
{
	.reg .pred 	%p<10>;
	.reg .b32 	%r<156>;
	.reg .b64 	%rd<69>;

	ld.param.u64 	%rd4, [_Z13vector_matrixPiS_S_i_param_0];
	ld.param.u64 	%rd5, [_Z13vector_matrixPiS_S_i_param_1];
	ld.param.u64 	%rd3, [_Z13vector_matrixPiS_S_i_param_2];
	ld.param.u32 	%r56, [_Z13vector_matrixPiS_S_i_param_3];
	cvta.to.global.u64 	%rd1, %rd5;
	cvta.to.global.u64 	%rd2, %rd4;
	mov.u32 	%r58, %ctaid.x;
	mov.u32 	%r59, %ntid.x;
	mov.u32 	%r60, %tid.x;
	mad.lo.s32 	%r1, %r58, %r59, %r60;
	mov.u32 	%r61, %ctaid.y;
	mov.u32 	%r62, %ntid.y;
	mul.lo.s32 	%r2, %r61, %r62;
	mov.u32 	%r3, %tid.y;
	add.s32 	%r4, %r2, %r3;
	setp.eq.s32 	%p1, %r56, 0;
	mov.b32 	%r155, 0;
	@%p1 bra 	$L__BB0_12;
	mul.lo.s32 	%r5, %r56, %r1;
	and.b32  	%r6, %r56, 7;
	setp.lt.u32 	%p2, %r56, 8;
	mov.b32 	%r155, 0;
	mov.u32 	%r151, %r155;
	@%p2 bra 	$L__BB0_4;
	and.b32  	%r151, %r56, -8;
	neg.s32 	%r144, %r151;
	add.s32 	%r66, %r3, %r56;
	add.s32 	%r143, %r66, %r2;
	shl.b32 	%r10, %r56, 3;
	shl.b32 	%r67, %r56, 1;
	add.s32 	%r142, %r4, %r67;
	mad.lo.s32 	%r141, %r56, 3, %r4;
	shl.b32 	%r68, %r56, 2;
	add.s32 	%r140, %r4, %r68;
	mad.lo.s32 	%r139, %r56, 5, %r4;
	mad.lo.s32 	%r138, %r56, 6, %r4;
	mad.lo.s32 	%r137, %r56, 7, %r4;
	add.s32 	%r135, %r5, 3;
	mov.b32 	%r155, 0;
	mov.u32 	%r136, %r4;
$L__BB0_3:
	.pragma "nounroll";
	add.s32 	%r69, %r135, -3;
	mul.wide.u32 	%rd6, %r69, 4;
	add.s64 	%rd7, %rd2, %rd6;
	ld.global.u32 	%r70, [%rd7];
	mul.wide.u32 	%rd8, %r136, 4;
	add.s64 	%rd9, %rd1, %rd8;
	ld.global.u32 	%r71, [%rd9];
	mad.lo.s32 	%r72, %r71, %r70, %r155;
	bar.sync 	0;
	add.s32 	%r73, %r135, -2;
	mul.wide.u32 	%rd10, %r73, 4;
	add.s64 	%rd11, %rd2, %rd10;
	ld.global.u32 	%r74, [%rd11];
	mul.wide.u32 	%rd12, %r143, 4;
	add.s64 	%rd13, %rd1, %rd12;
	ld.global.u32 	%r75, [%rd13];
	mad.lo.s32 	%r76, %r75, %r74, %r72;
	bar.sync 	0;
	add.s32 	%r77, %r135, -1;
	mul.wide.u32 	%rd14, %r77, 4;
	add.s64 	%rd15, %rd2, %rd14;
	ld.global.u32 	%r78, [%rd15];
	mul.wide.u32 	%rd16, %r142, 4;
	add.s64 	%rd17, %rd1, %rd16;
	ld.global.u32 	%r79, [%rd17];
	mad.lo.s32 	%r80, %r79, %r78, %r76;
	bar.sync 	0;
	add.s32 	%r81, %r135, 4;
	mul.wide.u32 	%rd18, %r135, 4;
	add.s64 	%rd19, %rd2, %rd18;
	ld.global.u32 	%r82, [%rd19];
	mul.wide.u32 	%rd20, %r141, 4;
	add.s64 	%rd21, %rd1, %rd20;
	ld.global.u32 	%r83, [%rd21];
	mad.lo.s32 	%r84, %r83, %r82, %r80;
	bar.sync 	0;
	add.s32 	%r85, %r135, 1;
	mul.wide.u32 	%rd22, %r85, 4;
	add.s64 	%rd23, %rd2, %rd22;
	ld.global.u32 	%r86, [%rd23];
	mul.wide.u32 	%rd24, %r140, 4;
	add.s64 	%rd25, %rd1, %rd24;
	ld.global.u32 	%r87, [%rd25];
	mad.lo.s32 	%r88, %r87, %r86, %r84;
	bar.sync 	0;
	add.s32 	%r89, %r135, 2;
	mul.wide.u32 	%rd26, %r89, 4;
	add.s64 	%rd27, %rd2, %rd26;
	ld.global.u32 	%r90, [%rd27];
	mul.wide.u32 	%rd28, %r139, 4;
	add.s64 	%rd29, %rd1, %rd28;
	ld.global.u32 	%r91, [%rd29];
	mad.lo.s32 	%r92, %r91, %r90, %r88;
	bar.sync 	0;
	add.s32 	%r93, %r135, 3;
	mul.wide.u32 	%rd30, %r93, 4;
	add.s64 	%rd31, %rd2, %rd30;
	ld.global.u32 	%r94, [%rd31];
	mul.wide.u32 	%rd32, %r138, 4;
	add.s64 	%rd33, %rd1, %rd32;
	ld.global.u32 	%r95, [%rd33];
	mad.lo.s32 	%r96, %r95, %r94, %r92;
	bar.sync 	0;
	mul.wide.u32 	%rd34, %r81, 4;
	add.s64 	%rd35, %rd2, %rd34;
	ld.global.u32 	%r97, [%rd35];
	mul.wide.u32 	%rd36, %r137, 4;
	add.s64 	%rd37, %rd1, %rd36;
	ld.global.u32 	%r98, [%rd37];
	mad.lo.s32 	%r155, %r98, %r97, %r96;
	bar.sync 	0;
	add.s32 	%r144, %r144, 8;
	add.s32 	%r143, %r143, %r10;
	add.s32 	%r142, %r142, %r10;
	add.s32 	%r141, %r141, %r10;
	add.s32 	%r140, %r140, %r10;
	add.s32 	%r139, %r139, %r10;
	add.s32 	%r138, %r138, %r10;
	add.s32 	%r137, %r137, %r10;
	add.s32 	%r136, %r136, %r10;
	add.s32 	%r135, %r135, 8;
	setp.ne.s32 	%p3, %r144, 0;
	@%p3 bra 	$L__BB0_3;
$L__BB0_4:
	setp.eq.s32 	%p4, %r6, 0;
	@%p4 bra 	$L__BB0_12;
	and.b32  	%r43, %r56, 3;
	setp.lt.u32 	%p5, %r6, 4;
	@%p5 bra 	$L__BB0_7;
	add.s32 	%r100, %r151, %r5;
	mul.wide.u32 	%rd38, %r100, 4;
	add.s64 	%rd39, %rd2, %rd38;
	ld.global.u32 	%r101, [%rd39];
	mad.lo.s32 	%r102, %r151, %r56, %r4;
	mul.wide.u32 	%rd40, %r102, 4;
	add.s64 	%rd41, %rd1, %rd40;
	ld.global.u32 	%r103, [%rd41];
	mad.lo.s32 	%r104, %r103, %r101, %r155;
	bar.sync 	0;
	add.s32 	%r105, %r100, 1;
	mul.wide.u32 	%rd42, %r105, 4;
	add.s64 	%rd43, %rd2, %rd42;
	ld.global.u32 	%r106, [%rd43];
	add.s32 	%r107, %r102, %r56;
	mul.wide.u32 	%rd44, %r107, 4;
	add.s64 	%rd45, %rd1, %rd44;
	ld.global.u32 	%r108, [%rd45];
	mad.lo.s32 	%r109, %r108, %r106, %r104;
	bar.sync 	0;
	add.s32 	%r110, %r100, 2;
	mul.wide.u32 	%rd46, %r110, 4;
	add.s64 	%rd47, %rd2, %rd46;
	ld.global.u32 	%r111, [%rd47];
	add.s32 	%r112, %r107, %r56;
	mul.wide.u32 	%rd48, %r112, 4;
	add.s64 	%rd49, %rd1, %rd48;
	ld.global.u32 	%r113, [%rd49];
	mad.lo.s32 	%r114, %r113, %r111, %r109;
	bar.sync 	0;
	add.s32 	%r115, %r100, 3;
	mul.wide.u32 	%rd50, %r115, 4;
	add.s64 	%rd51, %rd2, %rd50;
	ld.global.u32 	%r116, [%rd51];
	add.s32 	%r117, %r112, %r56;
	mul.wide.u32 	%rd52, %r117, 4;
	add.s64 	%rd53, %rd1, %rd52;
	ld.global.u32 	%r118, [%rd53];
	mad.lo.s32 	%r155, %r118, %r116, %r114;
	bar.sync 	0;
	add.s32 	%r151, %r151, 4;
$L__BB0_7:
	setp.eq.s32 	%p6, %r43, 0;
	@%p6 bra 	$L__BB0_12;
	setp.eq.s32 	%p7, %r43, 1;
	@%p7 bra 	$L__BB0_10;
	add.s32 	%r120, %r151, %r5;
	mul.wide.u32 	%rd54, %r120, 4;
	add.s64 	%rd55, %rd2, %rd54;
	ld.global.u32 	%r121, [%rd55];
	mad.lo.s32 	%r122, %r151, %r56, %r4;
	mul.wide.u32 	%rd56, %r122, 4;
	add.s64 	%rd57, %rd1, %rd56;
	ld.global.u32 	%r123, [%rd57];
	mad.lo.s32 	%r124, %r123, %r121, %r155;
	bar.sync 	0;
	add.s32 	%r125, %r120, 1;
	mul.wide.u32 	%rd58, %r125, 4;
	add.s64 	%rd59, %rd2, %rd58;
	ld.global.u32 	%r126, [%rd59];
	add.s32 	%r127, %r122, %r56;
	mul.wide.u32 	%rd60, %r127, 4;
	add.s64 	%rd61, %rd1, %rd60;
	ld.global.u32 	%r128, [%rd61];
	mad.lo.s32 	%r155, %r128, %r126, %r124;
	bar.sync 	0;
	add.s32 	%r151, %r151, 2;
$L__BB0_10:
	and.b32  	%r129, %r56, 1;
	setp.eq.b32 	%p8, %r129, 1;
	not.pred 	%p9, %p8;
	@%p9 bra 	$L__BB0_12;
	add.s32 	%r130, %r151, %r5;
	mul.wide.u32 	%rd62, %r130, 4;
	add.s64 	%rd63, %rd2, %rd62;
	ld.global.u32 	%r131, [%rd63];
	mad.lo.s32 	%r132, %r151, %r56, %r4;
	mul.wide.u32 	%rd64, %r132, 4;
	add.s64 	%rd65, %rd1, %rd64;
	ld.global.u32 	%r133, [%rd65];
	mad.lo.s32 	%r155, %r133, %r131, %r155;
	bar.sync 	0;
$L__BB0_12:
	cvta.to.global.u64 	%rd66, %rd3;
	mad.lo.s32 	%r134, %r56, %r1, %r4;
	mul.wide.u32 	%rd67, %r134, 4;
	add.s64 	%rd68, %rd66, %rd67;
	st.global.u32 	[%rd68], %r155;
	ret;

}


// ===== COMPILED SASS (sm_100) =====

	.target	sm_100

	.elftype	@"ET_EXEC"


//--------------------- .note.nv.tkinfo           --------------------------
	.section	.note.nv.tkinfo,"",@"SHT_NOTE"
	.sectionflags	@"SHF_NOTE_NV_TKINFO"
	.tkinfo
        /*0018*/ 	.word	0x00000002
        /*0030*/ 	.string	""
        /*0030*/ 	.string	"ptxas"
        /*0030*/ 	.string	"Cuda compilation tools, release 13.0, V13.0.88"
        /*0030*/ 	.string	"Build cuda_13.0.r13.0/compiler.36424714_0"
        /*0030*/ 	.string	"-arch sm_100 -m 64 "



//--------------------- .note.nv.cuinfo           --------------------------
	.section	.note.nv.cuinfo,"",@"SHT_NOTE"
	.sectionflags	@"SHF_NOTE_NV_CUINFO"
        /*0018*/ 	.short	0x0002
        /*001a*/ 	.short	0x0064
        /*001c*/ 	.short	0x0082
	.zero		2


//--------------------- .nv.info                  --------------------------
	.section	.nv.info,"",@"SHT_CUDA_INFO"
	.align	4


	//----- nvinfo : EIATTR_REGCOUNT
	.align		4
        /*0000*/ 	.byte	0x04, 0x2f
        /*0002*/ 	.short	(.L_1 - .L_0)
	.align		4
.L_0:
        /*0004*/ 	.word	index@(_Z13vector_matrixPiS_S_i)
        /*0008*/ 	.word	0x00000020


	//----- nvinfo : EIATTR_FRAME_SIZE
	.align		4
.L_1:
        /*000c*/ 	.byte	0x04, 0x11
        /*000e*/ 	.short	(.L_3 - .L_2)
	.align		4
.L_2:
        /*0010*/ 	.word	index@(_Z13vector_matrixPiS_S_i)
        /*0014*/ 	.word	0x00000000


	//----- nvinfo : EIATTR_MIN_STACK_SIZE
	.align		4
.L_3:
        /*0018*/ 	.byte	0x04, 0x12
        /*001a*/ 	.short	(.L_5 - .L_4)
	.align		4
.L_4:
        /*001c*/ 	.word	index@(_Z13vector_matrixPiS_S_i)
        /*0020*/ 	.word	0x00000000
.L_5:


//--------------------- .nv.compat                --------------------------
	.section	.nv.compat,"",@"SHT_CUDA_COMPAT_INFO"
	.align	4
        /*0000*/ 	.byte	0x02, 0x09, 0x00, 0x00, 0x02, 0x02, 0x01, 0x00, 0x02, 0x05, 0x05, 0x00, 0x03, 0x07, 0x01, 0x01
        /*0010*/ 	.byte	0x02, 0x03, 0x00, 0x00, 0x02, 0x06, 0x01, 0x00, 0x04, 0x0b, 0x08, 0x00, 0x09, 0x00, 0x00, 0x00
        /*0020*/ 	.byte	0x00, 0x00, 0x00, 0x00


//--------------------- .nv.info._Z13vector_matrixPiS_S_i --------------------------
	.section	.nv.info._Z13vector_matrixPiS_S_i,"",@"SHT_CUDA_INFO"
	.sectionflags	@""
	.align	4


	//----- nvinfo : EIATTR_CUDA_API_VERSION
	.align		4
        /*0000*/ 	.byte	0x04, 0x37
        /*0002*/ 	.short	(.L_7 - .L_6)
.L_6:
        /*0004*/ 	.word	0x00000082


	//----- nvinfo : EIATTR_KPARAM_INFO
	.align		4
.L_7:
        /*0008*/ 	.byte	0x04, 0x17
        /*000a*/ 	.short	(.L_9 - .L_8)
.L_8:
        /*000c*/ 	.word	0x00000000
        /*0010*/ 	.short	0x0003
        /*0012*/ 	.short	0x0018
        /*0014*/ 	.byte	0x00, 0xf0, 0x11, 0x00


	//----- nvinfo : EIATTR_KPARAM_INFO
	.align		4
.L_9:
        /*0018*/ 	.byte	0x04, 0x17
        /*001a*/ 	.short	(.L_11 - .L_10)
.L_10:
        /*001c*/ 	.word	0x00000000
        /*0020*/ 	.short	0x0002
        /*0022*/ 	.short	0x0010
        /*0024*/ 	.byte	0x00, 0xf5, 0x21, 0x00


	//----- nvinfo : EIATTR_KPARAM_INFO
	.align		4
.L_11:
        /*0028*/ 	.byte	0x04, 0x17
        /*002a*/ 	.short	(.L_13 - .L_12)
.L_12:
        /*002c*/ 	.word	0x00000000
        /*0030*/ 	.short	0x0001
        /*0032*/ 	.short	0x0008
        /*0034*/ 	.byte	0x00, 0xf5, 0x21, 0x00


	//----- nvinfo : EIATTR_KPARAM_INFO
	.align		4
.L_13:
        /*0038*/ 	.byte	0x04, 0x17
        /*003a*/ 	.short	(.L_15 - .L_14)
.L_14:
        /*003c*/ 	.word	0x00000000
        /*0040*/ 	.short	0x0000
        /*0042*/ 	.short	0x0000
        /*0044*/ 	.byte	0x00, 0xf5, 0x21, 0x00


	//----- nvinfo : EIATTR_SPARSE_MMA_MASK
	.align		4
.L_15:
        /*0048*/ 	.byte	0x03, 0x50
        /*004a*/ 	.short	0x0000


	//----- nvinfo : EIATTR_MAXREG_COUNT
	.align		4
        /*004c*/ 	.byte	0x03, 0x1b
        /*004e*/ 	.short	0x00ff


	//----- nvinfo : EIATTR_NUM_BARRIERS
	.align		4
        /*0050*/ 	.byte	0x02, 0x4c
        /*0052*/ 	.byte	0x01
	.zero		1


	//----- nvinfo : EIATTR_MERCURY_ISA_VERSION
	.align		4
        /*0054*/ 	.byte	0x03, 0x5f
        /*0056*/ 	.short	0x0101


	//----- nvinfo : EIATTR_VRC_CTA_INIT_COUNT
	.align		4
        /*0058*/ 	.byte	0x02, 0x4a
	.zero		1
	.zero		1


	//----- nvinfo : EIATTR_EXIT_INSTR_OFFSETS
	.align		4
        /*005c*/ 	.byte	0x04, 0x1c
        /*005e*/ 	.short	(.L_17 - .L_16)


	//   ....[0]....
.L_16:
        /*0060*/ 	.word	0x00000b30


	//----- nvinfo : EIATTR_CBANK_PARAM_SIZE
	.align		4
.L_17:
        /*0064*/ 	.byte	0x03, 0x19
        /*0066*/ 	.short	0x001c


	//----- nvinfo : EIATTR_PARAM_CBANK
	.align		4
        /*0068*/ 	.byte	0x04, 0x0a
        /*006a*/ 	.short	(.L_19 - .L_18)
	.align		4
.L_18:
        /*006c*/ 	.word	index@(.nv.constant0._Z13vector_matrixPiS_S_i)
        /*0070*/ 	.short	0x0380
        /*0072*/ 	.short	0x001c


	//----- nvinfo : EIATTR_SW_WAR
	.align		4
.L_19:
        /*0074*/ 	.byte	0x04, 0x36
        /*0076*/ 	.short	(.L_21 - .L_20)
.L_20:
        /*0078*/ 	.word	0x00000008
.L_21:


//--------------------- .nv.callgraph             --------------------------
	.section	.nv.callgraph,"",@"SHT_CUDA_CALLGRAPH"
	.align	4
	.sectionentsize	8
	.align		4
        /*0000*/ 	.word	0x00000000
	.align		4
        /*0004*/ 	.word	0xffffffff
	.align		4
        /*0008*/ 	.word	0x00000000
	.align		4
        /*000c*/ 	.word	0xfffffffe
	.align		4
        /*0010*/ 	.word	0x00000000
	.align		4
        /*0014*/ 	.word	0xfffffffd
	.align		4
        /*0018*/ 	.word	0x00000000
	.align		4
        /*001c*/ 	.word	0xfffffffc


//--------------------- .text._Z13vector_matrixPiS_S_i --------------------------
	.section	.text._Z13vector_matrixPiS_S_i,"ax",@progbits
	.align	128
        .global         _Z13vector_matrixPiS_S_i
        .type           _Z13vector_matrixPiS_S_i,@function
        .size           _Z13vector_matrixPiS_S_i,(.L_x_5 - _Z13vector_matrixPiS_S_i)
        .other          _Z13vector_matrixPiS_S_i,@"STO_CUDA_ENTRY STV_DEFAULT"
_Z13vector_matrixPiS_S_i:
.text._Z13vector_matrixPiS_S_i:
[----:B------:R-:W-:Y:S08]  /*0000*/  LDC R1, c[0x0][0x37c] ;  /* 0x0000df00ff017b82 */ /* 0x000ff00000000800 */
[----:B------:R-:W0:Y:S01]  /*0010*/  LDC R0, c[0x0][0x398] ;  /* 0x0000e600ff007b82 */ /* 0x000e220000000800 */
[----:B------:R-:W1:Y:S01]  /*0020*/  S2R R2, SR_TID.X ;  /* 0x0000000000027919 */ /* 0x000e620000002100 */
[----:B------:R-:W2:Y:S01]  /*0030*/  LDCU.64 UR6, c[0x0][0x358] ;  /* 0x00006b00ff0677ac */ /* 0x000ea20008000a00 */
[----:B------:R-:W-:Y:S01]  /*0040*/  HFMA2 R12, -RZ, RZ, 0, 0 ;  /* 0x00000000ff0c7431 */ /* 0x000fe200000001ff */
[----:B------:R-:W3:Y:S04]  /*0050*/  S2R R7, SR_TID.Y ;  /* 0x0000000000077919 */ /* 0x000ee80000002200 */
[----:B------:R-:W4:Y:S08]  /*0060*/  S2UR UR4, SR_CTAID.Y ;  /* 0x00000000000479c3 */ /* 0x000f300000002600 */
[----:B------:R-:W1:Y:S01]  /*0070*/  LDC R3, c[0x0][0x360] ;  /* 0x0000d800ff037b82 */ /* 0x000e620000000800 */
[----:B------:R-:W4:Y:S07]  /*0080*/  LDCU UR5, c[0x0][0x364] ;  /* 0x00006c80ff0577ac */ /* 0x000f2e0008000800 */
[----:B------:R-:W1:Y:S01]  /*0090*/  S2UR UR8, SR_CTAID.X ;  /* 0x00000000000879c3 */ /* 0x000e620000002500 */
[----:B0-----:R-:W-:Y:S01]  /*00a0*/  ISETP.NE.AND P0, PT, R0, RZ, PT ;  /* 0x000000ff0000720c */ /* 0x001fe20003f05270 */
[----:B----4-:R-:W-:-:S06]  /*00b0*/  UIMAD UR4, UR4, UR5, URZ ;  /* 0x00000005040472a4 */ /* 0x010fcc000f8e02ff */
[----:B---3--:R-:W-:Y:S01]  /*00c0*/  IADD3 R5, PT, PT, R7, UR4, RZ ;  /* 0x0000000407057c10 */ /* 0x008fe2000fffe0ff */
[----:B-1----:R-:W-:-:S05]  /*00d0*/  IMAD R3, R3, UR8, R2 ;  /* 0x0000000803037c24 */ /* 0x002fca000f8e0202 */
[----:B--2---:R-:W-:Y:S05]  /*00e0*/  @!P0 BRA `(.L_x_0) ;  /* 0x0000000800808947 */ /* 0x004fea0003800000 */
[C---:B------:R-:W-:Y:S02]  /*00f0*/  ISETP.GE.U32.AND P1, PT, R0.reuse, 0x8, PT ;  /* 0x000000080000780c */ /* 0x040fe40003f26070 */
[----:B------:R-:W-:Y:S02]  /*0100*/  LOP3.LUT R4, R0, 0x7, RZ, 0xc0, !PT ;  /* 0x0000000700047812 */ /* 0x000fe400078ec0ff */
[----:B------:R-:W-:Y:S02]  /*0110*/  MOV R12, RZ ;  /* 0x000000ff000c7202 */ /* 0x000fe40000000f00 */
[----:B------:R-:W-:Y:S02]  /*0120*/  ISETP.NE.AND P0, PT, R4, RZ, PT ;  /* 0x000000ff0400720c */ /* 0x000fe40003f05270 */
[----:B------:R-:W-:-:S05]  /*0130*/  MOV R6, RZ ;  /* 0x000000ff00067202 */ /* 0x000fca0000000f00 */
[----:B------:R-:W-:Y:S06]  /*0140*/  @!P1 BRA `(.L_x_1) ;  /* 0x0000000400449947 */ /* 0x000fec0003800000 */
[C---:B------:R-:W-:Y:S01]  /*0150*/  LOP3.LUT R6, R0.reuse, 0xfffffff8, RZ, 0xc0, !PT ;  /* 0xfffffff800067812 */ /* 0x040fe200078ec0ff */
[C---:B------:R-:W-:Y:S01]  /*0160*/  IMAD R9, R0.reuse, 0x3, R5 ;  /* 0x0000000300097824 */ /* 0x040fe200078e0205 */
[C---:B------:R-:W-:Y:S01]  /*0170*/  IADD3 R8, PT, PT, R0.reuse, UR4, R7 ;  /* 0x0000000400087c10 */ /* 0x040fe2000fffe007 */
[C-C-:B------:R-:W-:Y:S01]  /*0180*/  IMAD R13, R0.reuse, 0x5, R5.reuse ;  /* 0x00000005000d7824 */ /* 0x140fe200078e0205 */
[CC--:B------:R-:W-:Y:S01]  /*0190*/  LEA R7, R0.reuse, R5.reuse, 0x1 ;  /* 0x0000000500077211 */ /* 0x0c0fe200078e08ff */
[C-C-:B------:R-:W-:Y:S01]  /*01a0*/  IMAD R23, R0.reuse, 0x6, R5.reuse ;  /* 0x0000000600177824 */ /* 0x140fe200078e0205 */
[CC--:B------:R-:W-:Y:S01]  /*01b0*/  LEA R11, R0.reuse, R5.reuse, 0x2 ;  /* 0x00000005000b7211 */ /* 0x0c0fe200078e10ff */
[----:B------:R-:W-:Y:S01]  /*01c0*/  IMAD R27, R0, 0x7, R5 ;  /* 0x00000007001b7824 */ /* 0x000fe200078e0205 */
[----:B------:R-:W-:Y:S01]  /*01d0*/  MOV R12, RZ ;  /* 0x000000ff000c7202 */ /* 0x000fe20000000f00 */
[----:B------:R-:W-:Y:S01]  /*01e0*/  IMAD R2, R3, R0, 0x3 ;  /* 0x0000000303027424 */ /* 0x000fe200078e0200 */
[----:B------:R-:W-:-:S02]  /*01f0*/  MOV R29, R5 ;  /* 0x00000005001d7202 */ /* 0x000fc40000000f00 */
[----:B------:R-:W-:-:S07]  /*0200*/  IADD3 R10, PT, PT, -R6, RZ, RZ ;  /* 0x000000ff060a7210 */ /* 0x000fce0007ffe1ff */
.L_x_2:
[----:B------:R-:W0:Y:S01]  /*0210*/  LDC.64 R14, c[0x0][0x380] ;  /* 0x0000e000ff0e7b82 */ /* 0x000e220000000a00 */
[----:B------:R-:W-:-:S07]  /*0220*/  IADD3 R21, PT, PT, R2, -0x3, RZ ;  /* 0xfffffffd02157810 */ /* 0x000fce0007ffe0ff */
[----:B------:R-:W1:Y:S01]  /*0230*/  LDC.64 R16, c[0x0][0x388] ;  /* 0x0000e200ff107b82 */ /* 0x000e620000000a00 */
[----:B0-----:R-:W-:-:S06]  /*0240*/  IMAD.WIDE.U32 R20, R21, 0x4, R14 ;  /* 0x0000000415147825 */ /* 0x001fcc00078e000e */
[----:B------:R-:W2:Y:S01]  /*0250*/  LDG.E R21, desc[UR6][R20.64] ;  /* 0x0000000614157981 */ /* 0x000ea2000c1e1900 */
[----:B-1----:R-:W-:-:S06]  /*0260*/  IMAD.WIDE.U32 R18, R29, 0x4, R16 ;  /* 0x000000041d127825 */ /* 0x002fcc00078e0010 */
[----:B------:R-:W2:Y:S01]  /*0270*/  LDG.E R18, desc[UR6][R18.64] ;  /* 0x0000000612127981 */ /* 0x000ea2000c1e1900 */
[----:B------:R-:W-:-:S05]  /*0280*/  IADD3 R25, PT, PT, R2, -0x2, RZ ;  /* 0xfffffffe02197810 */ /* 0x000fca0007ffe0ff */
[----:B------:R-:W-:Y:S01]  /*0290*/  IMAD.WIDE.U32 R24, R25, 0x4, R14 ;  /* 0x0000000419187825 */ /* 0x000fe200078e000e */
[----:B------:R-:W-:Y:S01]  /*02a0*/  BAR.SYNC.DEFER_BLOCKING 0x0 ;  /* 0x0000000000007b1d */ /* 0x000fe20000010000 */
[----:B------:R-:W-:-:S05]  /*02b0*/  IADD3 R28, PT, PT, R2, -0x1, RZ ;  /* 0xffffffff021c7810 */ /* 0x000fca0007ffe0ff */
[----:B------:R0:W3:Y:S02]  /*02c0*/  LDG.E R22, desc[UR6][R24.64] ;  /* 0x0000000618167981 */ /* 0x0000e4000c1e1900 */
[----:B0-----:R-:W-:-:S04]  /*02d0*/  IMAD.WIDE.U32 R24, R28, 0x4, R14 ;  /* 0x000000041c187825 */ /* 0x001fc800078e000e */
[----:B--2---:R-:W-:Y:S02]  /*02e0*/  IMAD R12, R21, R18, R12 ;  /* 0x00000012150c7224 */ /* 0x004fe400078e020c */
[----:B------:R-:W-:-:S05]  /*02f0*/  IMAD.WIDE.U32 R18, R8, 0x4, R16 ;  /* 0x0000000408127825 */ /* 0x000fca00078e0010 */
[----:B------:R-:W3:Y:S01]  /*0300*/  LDG.E R26, desc[UR6][R18.64] ;  /* 0x00000006121a7981 */ /* 0x000ee2000c1e1900 */
[----:B------:R-:W-:Y:S01]  /*0310*/  BAR.SYNC.DEFER_BLOCKING 0x0 ;  /* 0x0000000000007b1d */ /* 0x000fe20000010000 */
[----:B------:R-:W-:-:S05]  /*0320*/  IMAD.WIDE.U32 R20, R7, 0x4, R16 ;  /* 0x0000000407147825 */ /* 0x000fca00078e0010 */
[----:B------:R-:W2:Y:S04]  /*0330*/  LDG.E R28, desc[UR6][R24.64] ;  /* 0x00000006181c7981 */ /* 0x000ea8000c1e1900 */
[----:B------:R0:W2:Y:S02]  /*0340*/  LDG.E R19, desc[UR6][R20.64] ;  /* 0x0000000614137981 */ /* 0x0000a4000c1e1900 */
[----:B0-----:R-:W-:-:S04]  /*0350*/  IMAD.WIDE.U32 R20, R2, 0x4, R14 ;  /* 0x0000000402147825 */ /* 0x001fc800078e000e */
[----:B------:R-:W-:Y:S01]  /*0360*/  IMAD.WIDE.U32 R24, R11, 0x4, R16 ;  /* 0x000000040b187825 */ /* 0x000fe200078e0010 */
[----:B------:R-:W-:Y:S03]  /*0370*/  BAR.SYNC.DEFER_BLOCKING 0x0 ;  /* 0x0000000000007b1d */ /* 0x000fe60000010000 */
[----:B---3--:R-:W-:-:S03]  /*0380*/  IMAD R12, R22, R26, R12 ;  /* 0x0000001a160c7224 */ /* 0x008fc600078e020c */
[----:B------:R-:W3:Y:S01]  /*0390*/  LDG.E R22, desc[UR6][R20.64] ;  /* 0x0000000614167981 */ /* 0x000ee2000c1e1900 */
[----:B------:R-:W-:Y:S01]  /*03a0*/  IADD3 R26, PT, PT, R2, 0x1, RZ ;  /* 0x00000001021a7810 */ /* 0x000fe20007ffe0ff */
[----:B--2---:R-:W-:Y:S02]  /*03b0*/  IMAD R12, R28, R19, R12 ;  /* 0x000000131c0c7224 */ /* 0x004fe400078e020c */
[----:B------:R-:W-:-:S05]  /*03c0*/  IMAD.WIDE.U32 R18, R9, 0x4, R16 ;  /* 0x0000000409127825 */ /* 0x000fca00078e0010 */
[----:B------:R0:W3:Y:S01]  /*03d0*/  LDG.E R28, desc[UR6][R18.64] ;  /* 0x00000006121c7981 */ /* 0x0000e2000c1e1900 */
[----:B------:R-:W-:Y:S01]  /*03e0*/  BAR.SYNC.DEFER_BLOCKING 0x0 ;  /* 0x0000000000007b1d */ /* 0x000fe20000010000 */
[----:B0-----:R-:W-:-:S05]  /*03f0*/  IMAD.WIDE.U32 R18, R26, 0x4, R14 ;  /* 0x000000041a127825 */ /* 0x001fca00078e000e */
[----:B------:R0:W2:Y:S04]  /*0400*/  LDG.E R26, desc[UR6][R18.64] ;  /* 0x00000006121a7981 */ /* 0x0000a8000c1e1900 */
[----:B------:R-:W2:Y:S01]  /*0410*/  LDG.E R25, desc[UR6][R24.64] ;  /* 0x0000000618197981 */ /* 0x000ea2000c1e1900 */
[----:B------:R-:W-:Y:S01]  /*0420*/  IADD3 R21, PT, PT, R2, 0x2, RZ ;  /* 0x0000000202157810 */ /* 0x000fe20007ffe0ff */
[----:B0-----:R-:W-:Y:S01]  /*0430*/  IMAD.WIDE.U32 R18, R13, 0x4, R16 ;  /* 0x000000040d127825 */ /* 0x001fe200078e0010 */
[----:B------:R-:W-:Y:S03]  /*0440*/  BAR.SYNC.DEFER_BLOCKING 0x0 ;  /* 0x0000000000007b1d */ /* 0x000fe60000010000 */
[----:B------:R-:W-:-:S03]  /*0450*/  IMAD.WIDE.U32 R20, R21, 0x4, R14 ;  /* 0x0000000415147825 */ /* 0x000fc600078e000e */
[----:B------:R-:W4:Y:S01]  /*0460*/  LDG.E R19, desc[UR6][R18.64] ;  /* 0x0000000612137981 */ /* 0x000f22000c1e1900 */
[----:B---3--:R-:W-:-:S03]  /*0470*/  IMAD R12, R22, R28, R12 ;  /* 0x0000001c160c7224 */ /* 0x008fc600078e020c */
[----:B------:R0:W4:Y:S01]  /*0480*/  LDG.E R22, desc[UR6][R20.64] ;  /* 0x0000000614167981 */ /* 0x000122000c1e1900 */
[----:B------:R-:W-:Y:S01]  /*0490*/  IADD3 R28, PT, PT, R2, 0x4, RZ ;  /* 0x00000004021c7810 */ /* 0x000fe20007ffe0ff */
[----:B--2---:R-:W-:Y:S01]  /*04a0*/  IMAD R12, R26, R25, R12 ;  /* 0x000000191a0c7224 */ /* 0x004fe200078e020c */
[----:B------:R-:W-:Y:S01]  /*04b0*/  IADD3 R26, PT, PT, R2, 0x3, RZ ;  /* 0x00000003021a7810 */ /* 0x000fe20007ffe0ff */
[----:B------:R-:W-:Y:S01]  /*04c0*/  IMAD.WIDE.U32 R24, R23, 0x4, R16 ;  /* 0x0000000417187825 */ /* 0x000fe200078e0010 */
[----:B------:R-:W-:Y:S03]  /*04d0*/  BAR.SYNC.DEFER_BLOCKING 0x0 ;  /* 0x0000000000007b1d */ /* 0x000fe60000010000 */
[----:B0-----:R-:W-:-:S05]  /*04e0*/  IMAD.WIDE.U32 R20, R26, 0x4, R14 ;  /* 0x000000041a147825 */ /* 0x001fca00078e000e */
[----:B------:R-:W2:Y:S04]  /*04f0*/  LDG.E R26, desc[UR6][R20.64] ;  /* 0x00000006141a7981 */ /* 0x000ea8000c1e1900 */
[----:B------:R-:W2:Y:S01]  /*0500*/  LDG.E R24, desc[UR6][R24.64] ;  /* 0x0000000618187981 */ /* 0x000ea2000c1e1900 */
[----:B------:R-:W-:Y:S01]  /*0510*/  IMAD.WIDE.U32 R14, R28, 0x4, R14 ;  /* 0x000000041c0e7825 */ /* 0x000fe200078e000e */
[----:B------:R-:W-:Y:S03]  /*0520*/  BAR.SYNC.DEFER_BLOCKING 0x0 ;  /* 0x0000000000007b1d */ /* 0x000fe60000010000 */
[----:B------:R-:W-:-:S03]  /*0530*/  IMAD.WIDE.U32 R16, R27, 0x4, R16 ;  /* 0x000000041b107825 */ /* 0x000fc600078e0010 */
[----:B------:R-:W3:Y:S04]  /*0540*/  LDG.E R14, desc[UR6][R14.64] ;  /* 0x000000060e0e7981 */ /* 0x000ee8000c1e1900 */
[----:B------:R-:W3:Y:S01]  /*0550*/  LDG.E R16, desc[UR6][R16.64] ;  /* 0x0000000610107981 */ /* 0x000ee2000c1e1900 */
[----:B------:R-:W-:-:S04]  /*0560*/  IADD3 R10, PT, PT, R10, 0x8, RZ ;  /* 0x000000080a0a7810 */ /* 0x000fc80007ffe0ff */
[----:B------:R-:W-:Y:S02]  /*0570*/  ISETP.NE.AND P1, PT, R10, RZ, PT ;  /* 0x000000ff0a00720c */ /* 0x000fe40003f25270 */
[----:B------:R-:W-:Y:S02]  /*0580*/  IADD3 R2, PT, PT, R2, 0x8, RZ ;  /* 0x0000000802027810 */ /* 0x000fe40007ffe0ff */
[C---:B------:R-:W-:Y:S02]  /*0590*/  LEA R8, R0.reuse, R8, 0x3 ;  /* 0x0000000800087211 */ /* 0x040fe400078e18ff */
[C---:B------:R-:W-:Y:S02]  /*05a0*/  LEA R7, R0.reuse, R7, 0x3 ;  /* 0x0000000700077211 */ /* 0x040fe400078e18ff */
[C---:B------:R-:W-:Y:S02]  /*05b0*/  LEA R9, R0.reuse, R9, 0x3 ;  /* 0x0000000900097211 */ /* 0x040fe400078e18ff */
[----:B------:R-:W-:-:S02]  /*05c0*/  LEA R11, R0, R11, 0x3 ;  /* 0x0000000b000b7211 */ /* 0x000fc400078e18ff */
[C---:B------:R-:W-:Y:S02]  /*05d0*/  LEA R13, R0.reuse, R13, 0x3 ;  /* 0x0000000d000d7211 */ /* 0x040fe400078e18ff */
[C---:B------:R-:W-:Y:S02]  /*05e0*/  LEA R23, R0.reuse, R23, 0x3 ;  /* 0x0000001700177211 */ /* 0x040fe400078e18ff */
[C---:B------:R-:W-:Y:S02]  /*05f0*/  LEA R27, R0.reuse, R27, 0x3 ;  /* 0x0000001b001b7211 */ /* 0x040fe400078e18ff */
[----:B------:R-:W-:Y:S01]  /*0600*/  LEA R29, R0, R29, 0x3 ;  /* 0x0000001d001d7211 */ /* 0x000fe200078e18ff */
[----:B----4-:R-:W-:-:S04]  /*0610*/  IMAD R19, R22, R19, R12 ;  /* 0x0000001316137224 */ /* 0x010fc800078e020c */
[----:B--2---:R-:W-:-:S04]  /*0620*/  IMAD R19, R26, R24, R19 ;  /* 0x000000181a137224 */ /* 0x004fc800078e0213 */
[----:B---3--:R-:W-:Y:S01]  /*0630*/  IMAD R12, R14, R16, R19 ;  /* 0x000000100e0c7224 */ /* 0x008fe200078e0213 */
[----:B------:R-:W-:Y:S06]  /*0640*/  BAR.SYNC.DEFER_BLOCKING 0x0 ;  /* 0x0000000000007b1d */ /* 0x000fec0000010000 */
[----:B------:R-:W-:Y:S05]  /*0650*/  @P1 BRA `(.L_x_2) ;  /* 0xfffffff800ec1947 */ /* 0x000fea000383ffff */
.L_x_1:
[----:B------:R-:W-:Y:S05]  /*0660*/  @!P0 BRA `(.L_x_0) ;  /* 0x0000000400208947 */ /* 0x000fea0003800000 */
[----:B------:R-:W-:Y:S02]  /*0670*/  ISETP.GE.U32.AND P0, PT, R4, 0x4, PT ;  /* 0x000000040400780c */ /* 0x000fe40003f06070 */
[----:B------:R-:W-:-:S04]  /*0680*/  LOP3.LUT R2, R0, 0x3, RZ, 0xc0, !PT ;  /* 0x0000000300027812 */ /* 0x000fc800078ec0ff */
[----:B------:R-:W-:-:S07]  /*0690*/  ISETP.NE.AND P1, PT, R2, RZ, PT ;  /* 0x000000ff0200720c */ /* 0x000fce0003f25270 */
[----:B------:R-:W-:Y:S06]  /*06a0*/  @!P0 BRA `(.L_x_3) ;  /* 0x00000000008c8947 */ /* 0x000fec0003800000 */
[----:B------:R-:W0:Y:S01]  /*06b0*/  LDC.64 R14, c[0x0][0x388] ;  /* 0x0000e200ff0e7b82 */ /* 0x000e220000000a00 */
[-C--:B------:R-:W-:Y:S02]  /*06c0*/  IMAD R23, R6, R0.reuse, R5 ;  /* 0x0000000006177224 */ /* 0x080fe400078e0205 */
[----:B------:R-:W-:-:S03]  /*06d0*/  IMAD R9, R3, R0, R6 ;  /* 0x0000000003097224 */ /* 0x000fc600078e0206 */
[C---:B------:R-:W-:Y:S02]  /*06e0*/  IADD3 R19, PT, PT, R23.reuse, R0, RZ ;  /* 0x0000000017137210 */ /* 0x040fe40007ffe0ff */
[----:B------:R-:W1:Y:S01]  /*06f0*/  LDC.64 R10, c[0x0][0x380] ;  /* 0x0000e000ff0a7b82 */ /* 0x000e620000000a00 */
[----:B0-----:R-:W-:-:S06]  /*0700*/  IMAD.WIDE.U32 R22, R23, 0x4, R14 ;  /* 0x0000000417167825 */ /* 0x001fcc00078e000e */
[----:B------:R-:W2:Y:S01]  /*0710*/  LDG.E R22, desc[UR6][R22.64] ;  /* 0x0000000616167981 */ /* 0x000ea2000c1e1900 */
[----:B-1----:R-:W-:-:S05]  /*0720*/  IMAD.WIDE.U32 R20, R9, 0x4, R10 ;  /* 0x0000000409147825 */ /* 0x002fca00078e000a */
[----:B------:R0:W2:Y:S01]  /*0730*/  LDG.E R7, desc[UR6][R20.64] ;  /* 0x0000000614077981 */ /* 0x0000a2000c1e1900 */
[----:B------:R-:W-:Y:S02]  /*0740*/  IADD3 R17, PT, PT, R9, 0x1, RZ ;  /* 0x0000000109117810 */ /* 0x000fe40007ffe0ff */
[C---:B------:R-:W-:Y:S01]  /*0750*/  IADD3 R25, PT, PT, R19.reuse, R0, RZ ;  /* 0x0000000013197210 */ /* 0x040fe20007ffe0ff */
[----:B------:R-:W-:Y:S01]  /*0760*/  IMAD.WIDE.U32 R18, R19, 0x4, R14 ;  /* 0x0000000413127825 */ /* 0x000fe200078e000e */
[----:B------:R-:W-:Y:S01]  /*0770*/  BAR.SYNC.DEFER_BLOCKING 0x0 ;  /* 0x0000000000007b1d */ /* 0x000fe20000010000 */
[----:B------:R-:W-:Y:S02]  /*0780*/  IADD3 R13, PT, PT, R9, 0x2, RZ ;  /* 0x00000002090d7810 */ /* 0x000fe40007ffe0ff */
[----:B------:R-:W-:Y:S01]  /*0790*/  IMAD.WIDE.U32 R16, R17, 0x4, R10 ;  /* 0x0000000411107825 */ /* 0x000fe200078e000a */
[----:B------:R-:W-:-:S03]  /*07a0*/  IADD3 R27, PT, PT, R9, 0x3, RZ ;  /* 0x00000003091b7810 */ /* 0x000fc60007ffe0ff */
[----:B------:R-:W-:Y:S02]  /*07b0*/  IMAD.WIDE.U32 R8, R13, 0x4, R10 ;  /* 0x000000040d087825 */ /* 0x000fe400078e000a */
[----:B------:R-:W3:Y:S04]  /*07c0*/  LDG.E R16, desc[UR6][R16.64] ;  /* 0x0000000610107981 */ /* 0x000ee8000c1e1900 */
[----:B------:R-:W3:Y:S01]  /*07d0*/  LDG.E R18, desc[UR6][R18.64] ;  /* 0x0000000612127981 */ /* 0x000ee2000c1e1900 */
[C---:B0-----:R-:W-:Y:S01]  /*07e0*/  IMAD.WIDE.U32 R20, R25.reuse, 0x4, R14 ;  /* 0x0000000419147825 */ /* 0x041fe200078e000e */
[----:B------:R-:W-:Y:S01]  /*07f0*/  BAR.SYNC.DEFER_BLOCKING 0x0 ;  /* 0x0000000000007b1d */ /* 0x000fe20000010000 */
[----:B------:R-:W-:Y:S02]  /*0800*/  IADD3 R13, PT, PT, R25, R0, RZ ;  /* 0x00000000190d7210 */ /* 0x000fe40007ffe0ff */
[----:B------:R-:W-:-:S03]  /*0810*/  IMAD.WIDE.U32 R10, R27, 0x4, R10 ;  /* 0x000000041b0a7825 */ /* 0x000fc600078e000a */
[----:B------:R-:W4:Y:S04]  /*0820*/  LDG.E R8, desc[UR6][R8.64] ;  /* 0x0000000608087981 */ /* 0x000f28000c1e1900 */
[----:B------:R-:W4:Y:S01]  /*0830*/  LDG.E R20, desc[UR6][R20.64] ;  /* 0x0000000614147981 */ /* 0x000f22000c1e1900 */
[----:B------:R-:W-:Y:S01]  /*0840*/  BAR.SYNC.DEFER_BLOCKING 0x0 ;  /* 0x0000000000007b1d */ /* 0x000fe20000010000 */
[----:B------:R-:W-:-:S05]  /*0850*/  IMAD.WIDE.U32 R14, R13, 0x4, R14 ;  /* 0x000000040d0e7825 */ /* 0x000fca00078e000e */
[----:B------:R-:W5:Y:S04]  /*0860*/  LDG.E R10, desc[UR6][R10.64] ;  /* 0x000000060a0a7981 */ /* 0x000f68000c1e1900 */
[----:B------:R-:W5:Y:S01]  /*0870*/  LDG.E R14, desc[UR6][R14.64] ;  /* 0x000000060e0e7981 */ /* 0x000f62000c1e1900 */
[----:B------:R-:W-:Y:S01]  /*0880*/  IADD3 R6, PT, PT, R6, 0x4, RZ ;  /* 0x0000000406067810 */ /* 0x000fe20007ffe0ff */
[----:B------:R-:W-:Y:S01]  /*0890*/  BAR.SYNC.DEFER_BLOCKING 0x0 ;  /* 0x0000000000007b1d */ /* 0x000fe20000010000 */
[----:B--2---:R-:W-:-:S04]  /*08a0*/  IMAD R7, R7, R22, R12 ;  /* 0x0000001607077224 */ /* 0x004fc800078e020c */
[----:B---3--:R-:W-:-:S04]  /*08b0*/  IMAD R7, R16, R18, R7 ;  /* 0x0000001210077224 */ /* 0x008fc800078e0207 */
[----:B----4-:R-:W-:-:S04]  /*08c0*/  IMAD R7, R8, R20, R7 ;  /* 0x0000001408077224 */ /* 0x010fc800078e0207 */
[----:B-----5:R-:W-:-:S07]  /*08d0*/  IMAD R12, R10, R14, R7 ;  /* 0x0000000e0a0c7224 */ /* 0x020fce00078e0207 */
.L_x_3:
[----:B------:R-:W-:Y:S05]  /*08e0*/  @!P1 BRA `(.L_x_0) ;  /* 0x0000000000809947 */ /* 0x000fea0003800000 */
[----:B------:R-:W0:Y:S01]  /*08f0*/  LDC.64 R16, c[0x0][0x380] ;  /* 0x0000e000ff107b82 */ /* 0x000e220000000a00 */
[----:B------:R-:W-:-:S07]  /*0900*/  ISETP.NE.AND P0, PT, R2, 0x1, PT ;  /* 0x000000010200780c */ /* 0x000fce0003f05270 */
[----:B------:R-:W1:Y:S06]  /*0910*/  LDC.64 R8, c[0x0][0x388] ;  /* 0x0000e200ff087b82 */ /* 0x000e6c0000000a00 */
[-C--:B------:R-:W-:Y:S02]  /*0920*/  @P0 IMAD R13, R3, R0.reuse, R6 ;  /* 0x00000000030d0224 */ /* 0x080fe400078e0206 */
[----:B------:R-:W-:Y:S01]  /*0930*/  @P0 IMAD R23, R6, R0, R5 ;  /* 0x0000000006170224 */ /* 0x000fe200078e0205 */
[----:B------:R-:W2:Y:S01]  /*0940*/  LDC.64 R10, c[0x0][0x380] ;  /* 0x0000e000ff0a7b82 */ /* 0x000ea20000000a00 */
[----:B0-----:R-:W-:-:S07]  /*0950*/  @P0 IMAD.WIDE.U32 R18, R13, 0x4, R16 ;  /* 0x000000040d120825 */ /* 0x001fce00078e0010 */
[----:B------:R-:W0:Y:S01]  /*0960*/  LDC.64 R14, c[0x0][0x388] ;  /* 0x0000e200ff0e7b82 */ /* 0x000e220000000a00 */
[----:B------:R3:W4:Y:S01]  /*0970*/  @P0 LDG.E R7, desc[UR6][R18.64] ;  /* 0x0000000612070981 */ /* 0x000722000c1e1900 */
[----:B-1----:R-:W-:-:S05]  /*0980*/  @P0 IMAD.WIDE.U32 R20, R23, 0x4, R8 ;  /* 0x0000000417140825 */ /* 0x002fca00078e0008 */
[----:B------:R-:W4:Y:S01]  /*0990*/  @P0 LDG.E R2, desc[UR6][R20.64] ;  /* 0x0000000614020981 */ /* 0x000f22000c1e1900 */
[----:B------:R-:W-:Y:S02]  /*09a0*/  @P0 IADD3 R13, PT, PT, R13, 0x1, RZ ;  /* 0x000000010d0d0810 */ /* 0x000fe40007ffe0ff */
[----:B------:R-:W-:-:S03]  /*09b0*/  @P0 IADD3 R23, PT, PT, R23, R0, RZ ;  /* 0x0000000017170210 */ /* 0x000fc60007ffe0ff */
[----:B------:R-:W-:Y:S01]  /*09c0*/  @P0 IMAD.WIDE.U32 R16, R13, 0x4, R16 ;  /* 0x000000040d100825 */ /* 0x000fe200078e0010 */
[----:B------:R-:W-:Y:S03]  /*09d0*/  @P0 BAR.SYNC.DEFER_BLOCKING 0x0 ;  /* 0x0000000000000b1d */ /* 0x000fe60000010000 */
[----:B------:R-:W-:Y:S01]  /*09e0*/  @P0 IMAD.WIDE.U32 R8, R23, 0x4, R8 ;  /* 0x0000000417080825 */ /* 0x000fe200078e0008 */
[----:B------:R-:W-:-:S04]  /*09f0*/  LOP3.LUT R4, R0, 0x1, RZ, 0xc0, !PT ;  /* 0x0000000100047812 */ /* 0x000fc800078ec0ff */
[----:B------:R-:W-:Y:S02]  /*0a00*/  ISETP.NE.U32.AND P1, PT, R4, 0x1, PT ;  /* 0x000000010400780c */ /* 0x000fe40003f25070 */
[----:B------:R-:W-:Y:S01]  /*0a10*/  @P0 IADD3 R6, PT, PT, R6, 0x2, RZ ;  /* 0x0000000206060810 */ /* 0x000fe20007ffe0ff */
[----:B------:R-:W5:Y:S04]  /*0a20*/  @P0 LDG.E R17, desc[UR6][R16.64] ;  /* 0x0000000610110981 */ /* 0x000f68000c1e1900 */
[----:B------:R-:W5:Y:S06]  /*0a30*/  @P0 LDG.E R8, desc[UR6][R8.64] ;  /* 0x0000000608080981 */ /* 0x000f6c000c1e1900 */
[----:B------:R-:W-:-:S02]  /*0a40*/  @!P1 IMAD R13, R3, R0, R6 ;  /* 0x00000000030d9224 */ /* 0x000fc400078e0206 */
[----:B---3--:R-:W-:Y:S02]  /*0a50*/  @!P1 IMAD R19, R6, R0, R5 ;  /* 0x0000000006139224 */ /* 0x008fe400078e0205 */
[----:B--2---:R-:W-:Y:S01]  /*0a60*/  @!P1 IMAD.WIDE.U32 R10, R13, 0x4, R10 ;  /* 0x000000040d0a9825 */ /* 0x004fe200078e000a */
[----:B------:R-:W-:Y:S03]  /*0a70*/  @P0 BAR.SYNC.DEFER_BLOCKING 0x0 ;  /* 0x0000000000000b1d */ /* 0x000fe60000010000 */
[----:B0-----:R-:W-:-:S03]  /*0a80*/  @!P1 IMAD.WIDE.U32 R14, R19, 0x4, R14 ;  /* 0x00000004130e9825 */ /* 0x001fc600078e000e */
[----:B------:R-:W2:Y:S04]  /*0a90*/  @!P1 LDG.E R11, desc[UR6][R10.64] ;  /* 0x000000060a0b9981 */ /* 0x000ea8000c1e1900 */
[----:B------:R-:W2:Y:S01]  /*0aa0*/  @!P1 LDG.E R14, desc[UR6][R14.64] ;  /* 0x000000060e0e9981 */ /* 0x000ea2000c1e1900 */
[----:B------:R-:W-:Y:S01]  /*0ab0*/  @!P1 BAR.SYNC.DEFER_BLOCKING 0x0 ;  /* 0x0000000000009b1d */ /* 0x000fe20000010000 */
[----:B----4-:R-:W-:-:S04]  /*0ac0*/  @P0 IMAD R2, R7, R2, R12 ;  /* 0x0000000207020224 */ /* 0x010fc800078e020c */
[----:B-----5:R-:W-:-:S04]  /*0ad0*/  @P0 IMAD R12, R17, R8, R2 ;  /* 0x00000008110c0224 */ /* 0x020fc800078e0202 */
[----:B--2---:R-:W-:-:S07]  /*0ae0*/  @!P1 IMAD R12, R11, R14, R12 ;  /* 0x0000000e0b0c9224 */ /* 0x004fce00078e020c */
.L_x_0:
[----:B------:R-:W0:Y:S01]  /*0af0*/  LDC.64 R6, c[0x0][0x390] ;  /* 0x0000e400ff067b82 */ /* 0x000e220000000a00 */
[----:B------:R-:W-:-:S04]  /*0b00*/  IMAD R3, R3, R0, R5 ;  /* 0x0000000003037224 */ /* 0x000fc800078e0205 */
[----:B0-----:R-:W-:-:S05]  /*0b10*/  IMAD.WIDE.U32 R2, R3, 0x4, R6 ;  /* 0x0000000403027825 */ /* 0x001fca00078e0006 */
[----:B------:R-:W-:Y:S01]  /*0b20*/  STG.E desc[UR6][R2.64], R12 ;  /* 0x0000000c02007986 */ /* 0x000fe2000c101906 */
[----:B------:R-:W-:Y:S05]  /*0b30*/  EXIT ;  /* 0x000000000000794d */ /* 0x000fea0003800000 */
.L_x_4:
[----:B------:R-:W-:-:S00]  /*0b40*/  BRA `(.L_x_4) ;  /* 0xfffffffc00fc7947 */ /* 0x000fc0000383ffff */
[----:B------:R-:W-:-:S00]  /*0b50*/  NOP ;  /* 0x0000000000007918 */ /* 0x000fc00000000000 */
        /* <DEDUP_REMOVED lines=10> */
.L_x_5:


//--------------------- .nv.shared.reserved.0     --------------------------
	.section	.nv.shared.reserved.0,"aw",@nobits
	.weak		__nv_reservedSMEM_offset_0_alias
	.size		__nv_reservedSMEM_offset_0_alias, 0, 64
	.other		__nv_reservedSMEM_offset_0_alias,@"STO_CUDA_RESERVED_SHARED STV_DEFAULT"
__nv_reservedSMEM_offset_0_alias:
	.zero		0
	.zero		64


//--------------------- .nv.constant0._Z13vector_matrixPiS_S_i --------------------------
	.section	.nv.constant0._Z13vector_matrixPiS_S_i,"a",@progbits
	.sectionflags	@""
	.align	4
.nv.constant0._Z13vector_matrixPiS_S_i:
	.zero		924


//--------------------- SYMBOLS --------------------------

	.type		.nv.reservedSmem.offset0,@object
	.size		.nv.reservedSmem.offset0,0x4
